//
// Generated by NVIDIA NVVM Compiler
//
// Compiler Build ID: CL-36424714
// Cuda compilation tools, release 13.0, V13.0.88
// Based on NVVM 20.0.0
//

.version 9.0
.target sm_100
.address_size 64

	// .globl	_Z18kernelSumaVectoresPfS_S_i

.visible .entry _Z18kernelSumaVectoresPfS_S_i(
	.param .u64 .ptr .align 1 _Z18kernelSumaVectoresPfS_S_i_param_0,
	.param .u64 .ptr .align 1 _Z18kernelSumaVectoresPfS_S_i_param_1,
	.param .u64 .ptr .align 1 _Z18kernelSumaVectoresPfS_S_i_param_2,
	.param .u32 _Z18kernelSumaVectoresPfS_S_i_param_3
)
{
	.reg .pred 	%p<3>;
	.reg .b32 	%r<11>;
	.reg .b32 	%f<4>;
	.reg .b64 	%rd<11>;

	ld.param.u64 	%rd4, [_Z18kernelSumaVectoresPfS_S_i_param_0];
	ld.param.u64 	%rd5, [_Z18kernelSumaVectoresPfS_S_i_param_1];
	ld.param.u64 	%rd6, [_Z18kernelSumaVectoresPfS_S_i_param_2];
	ld.param.u32 	%r6, [_Z18kernelSumaVectoresPfS_S_i_param_3];
	mov.u32 	%r7, %tid.x;
	mov.u32 	%r8, %ctaid.x;
	mov.u32 	%r1, %ntid.x;
	mad.lo.s32 	%r10, %r8, %r1, %r7;
	setp.ge.s32 	%p1, %r10, %r6;
	@%p1 bra 	$L__BB0_3;
	mov.u32 	%r9, %nctaid.x;
	mul.lo.s32 	%r3, %r1, %r9;
	cvta.to.global.u64 	%rd1, %rd4;
	cvta.to.global.u64 	%rd2, %rd5;
	cvta.to.global.u64 	%rd3, %rd6;
$L__BB0_2:
	mul.wide.s32 	%rd7, %r10, 4;
	add.s64 	%rd8, %rd1, %rd7;
	ld.global.f32 	%f1, [%rd8];
	add.s64 	%rd9, %rd2, %rd7;
	ld.global.f32 	%f2, [%rd9];
	add.f32 	%f3, %f1, %f2;
	add.s64 	%rd10, %rd3, %rd7;
	st.global.f32 	[%rd10], %f3;
	add.s32 	%r10, %r10, %r3;
	setp.lt.s32 	%p2, %r10, %r6;
	@%p2 bra 	$L__BB0_2;
$L__BB0_3:
	ret;

}


// ===== COMPILED SASS (sm_100) =====

	.target	sm_100

	.elftype	@"ET_EXEC"


//--------------------- .note.nv.tkinfo           --------------------------
	.section	.note.nv.tkinfo,"",@"SHT_NOTE"
	.sectionflags	@"SHF_NOTE_NV_TKINFO"
	.tkinfo
        /*0018*/ 	.word	0x00000002
        /*0030*/ 	.string	""
        /*0030*/ 	.string	"ptxas"
        /*0030*/ 	.string	"Cuda compilation tools, release 13.0, V13.0.88"
        /*0030*/ 	.string	"Build cuda_13.0.r13.0/compiler.36424714_0"
        /*0030*/ 	.string	"-arch sm_100 -m 64 "



//--------------------- .note.nv.cuinfo           --------------------------
	.section	.note.nv.cuinfo,"",@"SHT_NOTE"
	.sectionflags	@"SHF_NOTE_NV_CUINFO"
        /*0018*/ 	.short	0x0002
        /*001a*/ 	.short	0x0064
        /*001c*/ 	.short	0x0082
	.zero		2


//--------------------- .nv.info                  --------------------------
	.section	.nv.info,"",@"SHT_CUDA_INFO"
	.align	4


	//----- nvinfo : EIATTR_REGCOUNT
	.align		4
        /*0000*/ 	.byte	0x04, 0x2f
        /*0002*/ 	.short	(.L_1 - .L_0)
	.align		4
.L_0:
        /*0004*/ 	.word	index@(_Z18kernelSumaVectoresPfS_S_i)
        /*0008*/ 	.word	0x00000014


	//----- nvinfo : EIATTR_FRAME_SIZE
	.align		4
.L_1:
        /*000c*/ 	.byte	0x04, 0x11
        /*000e*/ 	.short	(.L_3 - .L_2)
	.align		4
.L_2:
        /*0010*/ 	.word	index@(_Z18kernelSumaVectoresPfS_S_i)
        /*0014*/ 	.word	0x00000000


	//----- nvinfo : EIATTR_MIN_STACK_SIZE
	.align		4
.L_3:
        /*0018*/ 	.byte	0x04, 0x12
        /*001a*/ 	.short	(.L_5 - .L_4)
	.align		4
.L_4:
        /*001c*/ 	.word	index@(_Z18kernelSumaVectoresPfS_S_i)
        /*0020*/ 	.word	0x00000000
.L_5:


//--------------------- .nv.compat                --------------------------
	.section	.nv.compat,"",@"SHT_CUDA_COMPAT_INFO"
	.align	4
        /*0000*/ 	.byte	0x02, 0x09, 0x00, 0x00, 0x02, 0x02, 0x01, 0x00, 0x02, 0x05, 0x05, 0x00, 0x03, 0x07, 0x01, 0x01
        /*0010*/ 	.byte	0x02, 0x03, 0x00, 0x00, 0x02, 0x06, 0x01, 0x00, 0x04, 0x0b, 0x08, 0x00, 0x09, 0x00, 0x00, 0x00
        /*0020*/ 	.byte	0x00, 0x00, 0x00, 0x00


//--------------------- .nv.info._Z18kernelSumaVectoresPfS_S_i --------------------------
	.section	.nv.info._Z18kernelSumaVectoresPfS_S_i,"",@"SHT_CUDA_INFO"
	.sectionflags	@""
	.align	4


	//----- nvinfo : EIATTR_CUDA_API_VERSION
	.align		4
        /*0000*/ 	.byte	0x04, 0x37
        /*0002*/ 	.short	(.L_7 - .L_6)
.L_6:
        /*0004*/ 	.word	0x00000082


	//----- nvinfo : EIATTR_KPARAM_INFO
	.align		4
.L_7:
        /*0008*/ 	.byte	0x04, 0x17
        /*000a*/ 	.short	(.L_9 - .L_8)
.L_8:
        /*000c*/ 	.word	0x00000000
        /*0010*/ 	.short	0x0003
        /*0012*/ 	.short	0x0018
        /*0014*/ 	.byte	0x00, 0xf0, 0x11, 0x00


	//----- nvinfo : EIATTR_KPARAM_INFO
	.align		4
.L_9:
        /*0018*/ 	.byte	0x04, 0x17
        /*001a*/ 	.short	(.L_11 - .L_10)
.L_10:
        /*001c*/ 	.word	0x00000000
        /*0020*/ 	.short	0x0002
        /*0022*/ 	.short	0x0010
        /*0024*/ 	.byte	0x00, 0xf5, 0x21, 0x00


	//----- nvinfo : EIATTR_KPARAM_INFO
	.align		4
.L_11:
        /*0028*/ 	.byte	0x04, 0x17
        /*002a*/ 	.short	(.L_13 - .L_12)
.L_12:
        /*002c*/ 	.word	0x00000000
        /*0030*/ 	.short	0x0001
        /*0032*/ 	.short	0x0008
        /*0034*/ 	.byte	0x00, 0xf5, 0x21, 0x00


	//----- nvinfo : EIATTR_KPARAM_INFO
	.align		4
.L_13:
        /*0038*/ 	.byte	0x04, 0x17
        /*003a*/ 	.short	(.L_15 - .L_14)
.L_14:
        /*003c*/ 	.word	0x00000000
        /*0040*/ 	.short	0x0000
        /*0042*/ 	.short	0x0000
        /*0044*/ 	.byte	0x00, 0xf5, 0x21, 0x00


	//----- nvinfo : EIATTR_SPARSE_MMA_MASK
	.align		4
.L_15:
        /*0048*/ 	.byte	0x03, 0x50
        /*004a*/ 	.short	0x0000


	//----- nvinfo : EIATTR_MAXREG_COUNT
	.align		4
        /*004c*/ 	.byte	0x03, 0x1b
        /*004e*/ 	.short	0x00ff


	//----- nvinfo : EIATTR_MERCURY_ISA_VERSION
	.align		4
        /*0050*/ 	.byte	0x03, 0x5f
        /*0052*/ 	.short	0x0101


	//----- nvinfo : EIATTR_VRC_CTA_INIT_COUNT
	.align		4
        /*0054*/ 	.byte	0x02, 0x4a
	.zero		1
	.zero		1


	//----- nvinfo : EIATTR_EXIT_INSTR_OFFSETS
	.align		4
        /*0058*/ 	.byte	0x04, 0x1c
        /*005a*/ 	.short	(.L_17 - .L_16)


	//   ....[0]....
.L_16:
        /*005c*/ 	.word	0x00000070


	//   ....[1]....
        /*0060*/ 	.word	0x00000180


	//----- nvinfo : EIATTR_CRS_STACK_SIZE
	.align		4
.L_17:
        /*0064*/ 	.byte	0x04, 0x1e
        /*0066*/ 	.short	(.L_19 - .L_18)
.L_18:
        /*0068*/ 	.word	0x00000000


	//----- nvinfo : EIATTR_CBANK_PARAM_SIZE
	.align		4
.L_19:
        /*006c*/ 	.byte	0x03, 0x19
        /*006e*/ 	.short	0x001c


	//----- nvinfo : EIATTR_PARAM_CBANK
	.align		4
        /*0070*/ 	.byte	0x04, 0x0a
        /*0072*/ 	.short	(.L_21 - .L_20)
	.align		4
.L_20:
        /*0074*/ 	.word	index@(.nv.constant0._Z18kernelSumaVectoresPfS_S_i)
        /*0078*/ 	.short	0x0380
        /*007a*/ 	.short	0x001c


	//----- nvinfo : EIATTR_SW_WAR
	.align		4
.L_21:
        /*007c*/ 	.byte	0x04, 0x36
        /*007e*/ 	.short	(.L_23 - .L_22)
.L_22:
        /*0080*/ 	.word	0x00000008
.L_23:


//--------------------- .nv.callgraph             --------------------------
	.section	.nv.callgraph,"",@"SHT_CUDA_CALLGRAPH"
	.align	4
	.sectionentsize	8
	.align		4
        /*0000*/ 	.word	0x00000000
	.align		4
        /*0004*/ 	.word	0xffffffff
	.align		4
        /*0008*/ 	.word	0x00000000
	.align		4
        /*000c*/ 	.word	0xfffffffe
	.align		4
        /*0010*/ 	.word	0x00000000
	.align		4
        /*0014*/ 	.word	0xfffffffd
	.align		4
        /*0018*/ 	.word	0x00000000
	.align		4
        /*001c*/ 	.word	0xfffffffc


//--------------------- .text._Z18kernelSumaVectoresPfS_S_i --------------------------
	.section	.text._Z18kernelSumaVectoresPfS_S_i,"ax",@progbits
	.align	128
        .global         _Z18kernelSumaVectoresPfS_S_i
        .type           _Z18kernelSumaVectoresPfS_S_i,@function
        .size           _Z18kernelSumaVectoresPfS_S_i,(.L_x_2 - _Z18kernelSumaVectoresPfS_S_i)
        .other          _Z18kernelSumaVectoresPfS_S_i,@"STO_CUDA_ENTRY STV_DEFAULT"
_Z18kernelSumaVectoresPfS_S_i:
.text._Z18kernelSumaVectoresPfS_S_i:
[----:B------:R-:W-:Y:S01]  /*0000*/  LDC R1, c[0x0][0x37c] ;  /* 0x0000df00ff017b82 */ /* 0x000fe20000000800 */
[----:B------:R-:W0:Y:S07]  /*0010*/  S2R R0, SR_TID.X ;  /* 0x0000000000007919 */ /* 0x000e2e0000002100 */
[----:B------:R-:W0:Y:S01]  /*0020*/  S2UR UR4, SR_CTAID.X ;  /* 0x00000000000479c3 */ /* 0x000e220000002500 */
[----:B------:R-:W1:Y:S07]  /*0030*/  LDCU UR5, c[0x0][0x398] ;  /* 0x00007300ff0577ac */ /* 0x000e6e0008000800 */
[----:B------:R-:W0:Y:S02]  /*0040*/  LDC R15, c[0x0][0x360] ;  /* 0x0000d800ff0f7b82 */ /* 0x000e240000000800 */
[----:B0-----:R-:W-:-:S05]  /*0050*/  IMAD R0, R15, UR4, R0 ;  /* 0x000000040f007c24 */ /* 0x001fca000f8e0200 */
[----:B-1----:R-:W-:-:S13]  /*0060*/  ISETP.GE.AND P0, PT, R0, UR5, PT ;  /* 0x0000000500007c0c */ /* 0x002fda000bf06270 */
[----:B------:R-:W-:Y:S05]  /*0070*/  @P0 EXIT ;  /* 0x000000000000094d */ /* 0x000fea0003800000 */
[----:B------:R-:W0:Y:S01]  /*0080*/  LDC.64 R12, c[0x0][0x390] ;  /* 0x0000e400ff0c7b82 */ /* 0x000e220000000a00 */
[----:B------:R-:W1:Y:S01]  /*0090*/  LDCU UR4, c[0x0][0x370] ;  /* 0x00006e00ff0477ac */ /* 0x000e620008000800 */
[----:B------:R-:W2:Y:S06]  /*00a0*/  LDCU.64 UR6, c[0x0][0x358] ;  /* 0x00006b00ff0677ac */ /* 0x000eac0008000a00 */
[----:B------:R-:W3:Y:S08]  /*00b0*/  LDC.64 R8, c[0x0][0x380] ;  /* 0x0000e000ff087b82 */ /* 0x000ef00000000a00 */
[----:B------:R-:W4:Y:S01]  /*00c0*/  LDC.64 R10, c[0x0][0x388] ;  /* 0x0000e200ff0a7b82 */ /* 0x000f220000000a00 */
[----:B-1----:R-:W-:-:S07]  /*00d0*/  IMAD R15, R15, UR4, RZ ;  /* 0x000000040f0f7c24 */ /* 0x002fce000f8e02ff */
.L_x_0:
[----:B---3--:R-:W-:-:S04]  /*00e0*/  IMAD.WIDE R2, R0, 0x4, R8 ;  /* 0x0000000400027825 */ /* 0x008fc800078e0208 */
[C---:B----4-:R-:W-:Y:S02]  /*00f0*/  IMAD.WIDE R4, R0.reuse, 0x4, R10 ;  /* 0x0000000400047825 */ /* 0x050fe400078e020a */
[----:B--2---:R-:W2:Y:S04]  /*0100*/  LDG.E R2, desc[UR6][R2.64] ;  /* 0x0000000602027981 */ /* 0x004ea8000c1e1900 */
[----:B------:R-:W2:Y:S01]  /*0110*/  LDG.E R5, desc[UR6][R4.64] ;  /* 0x0000000604057981 */ /* 0x000ea2000c1e1900 */
[----:B01----:R-:W-:Y:S01]  /*0120*/  IMAD.WIDE R6, R0, 0x4, R12 ;  /* 0x0000000400067825 */ /* 0x003fe200078e020c */
[----:B------:R-:W-:-:S04]  /*0130*/  IADD3 R0, PT, PT, R15, R0, RZ ;  /* 0x000000000f007210 */ /* 0x000fc80007ffe0ff */
[----:B------:R-:W-:Y:S01]  /*0140*/  ISETP.GE.AND P0, PT, R0, UR5, PT ;  /* 0x0000000500007c0c */ /* 0x000fe2000bf06270 */
[----:B--2---:R-:W-:-:S05]  /*0150*/  FADD R17, R2, R5 ;  /* 0x0000000502117221 */ /* 0x004fca0000000000 */
[----:B------:R1:W-:Y:S07]  /*0160*/  STG.E desc[UR6][R6.64], R17 ;  /* 0x0000001106007986 */ /* 0x0003ee000c101906 */
[----:B------:R-:W-:Y:S05]  /*0170*/  @!P0 BRA `(.L_x_0) ;  /* 0xfffffffc00d88947 */ /* 0x000fea000383ffff */
[----:B------:R-:W-:Y:S05]  /*0180*/  EXIT ;  /* 0x000000000000794d */ /* 0x000fea0003800000 */
.L_x_1:
[----:B------:R-:W-:-:S00]  /*0190*/  BRA `(.L_x_1) ;  /* 0xfffffffc00fc7947 */ /* 0x000fc0000383ffff */
[----:B------:R-:W-:-:S00]  /*01a0*/  NOP ;  /* 0x0000000000007918 */ /* 0x000fc00000000000 */
        /* <DEDUP_REMOVED lines=13> */
.L_x_2:


//--------------------- .nv.shared.reserved.0     --------------------------
	.section	.nv.shared.reserved.0,"aw",@nobits
	.weak		__nv_reservedSMEM_offset_0_alias
	.size		__nv_reservedSMEM_offset_0_alias, 0, 64
	.other		__nv_reservedSMEM_offset_0_alias,@"STO_CUDA_RESERVED_SHARED STV_DEFAULT"
__nv_reservedSMEM_offset_0_alias:
	.zero		0
	.zero		64


//--------------------- .nv.constant0._Z18kernelSumaVectoresPfS_S_i --------------------------
	.section	.nv.constant0._Z18kernelSumaVectoresPfS_S_i,"a",@progbits
	.sectionflags	@""
	.align	4
.nv.constant0._Z18kernelSumaVectoresPfS_S_i:
	.zero		924


//--------------------- SYMBOLS --------------------------

	.type		.nv.reservedSmem.offset0,@object
	.size		.nv.reservedSmem.offset0,0x4
